	.headerflags	@"EF_CUDA_TEXMODE_UNIFIED EF_CUDA_64BIT_ADDRESS EF_CUDA_ACCELERATORS EF_CUDA_SM90 EF_CUDA_VIRTUAL_SM(EF_CUDA_SM90)"
	.elftype	@"ET_EXEC"


//--------------------- .nv.info                  --------------------------
	.section	.nv.info,"",@"SHT_CUDA_INFO"
	.align	4


	//----- nvinfo : EIATTR_REGCOUNT
	.align		4
        /*0000*/ 	.byte	0x04, 0x2f
        /*0002*/ 	.short	(.L_1 - .L_0)
	.align		4
.L_0:
        /*0004*/ 	.word	index@(triton_poi_fused_convolution_relu_5)
        /*0008*/ 	.word	0x00000016


	//----- nvinfo : EIATTR_MIN_STACK_SIZE
	.align		4
.L_1:
        /*000c*/ 	.byte	0x04, 0x12
        /*000e*/ 	.short	(.L_3 - .L_2)
	.align		4
.L_2:
        /*0010*/ 	.word	index@(triton_poi_fused_convolution_relu_5)
        /*0014*/ 	.word	0x00000000


	//----- nvinfo : EIATTR_FRAME_SIZE
	.align		4
.L_3:
        /*0018*/ 	.byte	0x04, 0x11
        /*001a*/ 	.short	(.L_5 - .L_4)
	.align		4
.L_4:
        /*001c*/ 	.word	index@(triton_poi_fused_convolution_relu_5)
        /*0020*/ 	.word	0x00000000


	//----- nvinfo : EIATTR_MIN_STACK_SIZE
	.align		4
.L_5:
        /*0024*/ 	.byte	0x04, 0x12
        /*0026*/ 	.short	(.L_7 - .L_6)
	.align		4
.L_6:
        /*0028*/ 	.word	index@(triton_poi_fused_convolution_relu_5)
        /*002c*/ 	.word	0x00000000
.L_7:


//--------------------- .nv.info.triton_poi_fused_convolution_relu_5 --------------------------
	.section	.nv.info.triton_poi_fused_convolution_relu_5,"",@"SHT_CUDA_INFO"
	.sectionflags	@""
	.align	4


	//----- nvinfo : EIATTR_CUDA_API_VERSION
	.align		4
        /*0000*/ 	.byte	0x04, 0x37
        /*0002*/ 	.short	(.L_9 - .L_8)
.L_8:
        /*0004*/ 	.word	0x0000007c


	//----- nvinfo : EIATTR_KPARAM_INFO
	.align		4
.L_9:
        /*0008*/ 	.byte	0x04, 0x17
        /*000a*/ 	.short	(.L_11 - .L_10)
.L_10:
        /*000c*/ 	.word	0x00000000
        /*0010*/ 	.short	0x0004
        /*0012*/ 	.short	0x001c
        /*0014*/ 	.byte	0x00, 0xf0, 0x11, 0x00


	//----- nvinfo : EIATTR_KPARAM_INFO
	.align		4
.L_11:
        /*0018*/ 	.byte	0x04, 0x17
        /*001a*/ 	.short	(.L_13 - .L_12)
.L_12:
        /*001c*/ 	.word	0x00000000
        /*0020*/ 	.short	0x0003
        /*0022*/ 	.short	0x0018
        /*0024*/ 	.byte	0x00, 0xf0, 0x11, 0x00


	//----- nvinfo : EIATTR_KPARAM_INFO
	.align		4
.L_13:
        /*0028*/ 	.byte	0x04, 0x17
        /*002a*/ 	.short	(.L_15 - .L_14)
.L_14:
        /*002c*/ 	.word	0x00000000
        /*0030*/ 	.short	0x0002
        /*0032*/ 	.short	0x0010
        /*0034*/ 	.byte	0x00, 0xf4, 0x21, 0x00


	//----- nvinfo : EIATTR_KPARAM_INFO
	.align		4
.L_15:
        /*0038*/ 	.byte	0x04, 0x17
        /*003a*/ 	.short	(.L_17 - .L_16)
.L_16:
        /*003c*/ 	.word	0x00000000
        /*0040*/ 	.short	0x0001
        /*0042*/ 	.short	0x0008
        /*0044*/ 	.byte	0x00, 0xf4, 0x21, 0x00


	//----- nvinfo : EIATTR_KPARAM_INFO
	.align		4
.L_17:
        /*0048*/ 	.byte	0x04, 0x17
        /*004a*/ 	.short	(.L_19 - .L_18)
.L_18:
        /*004c*/ 	.word	0x00000000
        /*0050*/ 	.short	0x0000
        /*0052*/ 	.short	0x0000
        /*0054*/ 	.byte	0x00, 0xf4, 0x21, 0x00


	//----- nvinfo : EIATTR_SPARSE_MMA_MASK
	.align		4
.L_19:
        /*0058*/ 	.byte	0x03, 0x50
        /*005a*/ 	.short	0x0000


	//----- nvinfo : EIATTR_MAXREG_COUNT
	.align		4
        /*005c*/ 	.byte	0x03, 0x1b
        /*005e*/ 	.short	0x00ff


	//----- nvinfo : EIATTR_EXIT_INSTR_OFFSETS
	.align		4
        /*0060*/ 	.byte	0x04, 0x1c
        /*0062*/ 	.short	(.L_21 - .L_20)


	//   ....[0]....
.L_20:
        /*0064*/ 	.word	0x000004e0


	//   ....[1]....
        /*0068*/ 	.word	0x00000530


	//----- nvinfo : EIATTR_REQNTID
	.align		4
.L_21:
        /*006c*/ 	.byte	0x04, 0x10
        /*006e*/ 	.short	(.L_23 - .L_22)
.L_22:
        /*0070*/ 	.word	0x00000080
        /*0074*/ 	.word	0x00000001
        /*0078*/ 	.word	0x00000001


	//----- nvinfo : EIATTR_CBANK_PARAM_SIZE
	.align		4
.L_23:
        /*007c*/ 	.byte	0x03, 0x19
        /*007e*/ 	.short	0x0020


	//----- nvinfo : EIATTR_PARAM_CBANK
	.align		4
        /*0080*/ 	.byte	0x04, 0x0a
        /*0082*/ 	.short	(.L_25 - .L_24)
	.align		4
.L_24:
        /*0084*/ 	.word	index@(.nv.constant0.triton_poi_fused_convolution_relu_5)
        /*0088*/ 	.short	0x0210
        /*008a*/ 	.short	0x0020


	//----- nvinfo : EIATTR_SW_WAR
	.align		4
.L_25:
        /*008c*/ 	.byte	0x04, 0x36
        /*008e*/ 	.short	(.L_27 - .L_26)
.L_26:
        /*0090*/ 	.word	0x00000008
.L_27:


//--------------------- .nv.callgraph             --------------------------
	.section	.nv.callgraph,"",@"SHT_CUDA_CALLGRAPH"
	.align	4
	.sectionentsize	8
	.align		4
        /*0000*/ 	.word	0x00000000
	.align		4
        /*0004*/ 	.word	0xffffffff
	.align		4
        /*0008*/ 	.word	0x00000000
	.align		4
        /*000c*/ 	.word	0xfffffffe
	.align		4
        /*0010*/ 	.word	0x00000000
	.align		4
        /*0014*/ 	.word	0xfffffffd
	.align		4
        /*0018*/ 	.word	0x00000000
	.align		4
        /*001c*/ 	.word	0xfffffffc


//--------------------- .text.triton_poi_fused_convolution_relu_5 --------------------------
	.section	.text.triton_poi_fused_convolution_relu_5,"ax",@progbits
	.sectionflags	@"SHF_BARRIERS=1"
	.align	128
        .global         triton_poi_fused_convolution_relu_5
        .type           triton_poi_fused_convolution_relu_5,@function
        .size           triton_poi_fused_convolution_relu_5,(.L_x_1 - triton_poi_fused_convolution_relu_5)
        .other          triton_poi_fused_convolution_relu_5,@"STO_CUDA_ENTRY STV_DEFAULT"
triton_poi_fused_convolution_relu_5:
.text.triton_poi_fused_convolution_relu_5:
[----:B------:R-:W0:Y:S01]  /*0000*/  LDC R1, c[0x0][0x28] ;  /* 0x00000a00ff017b82 */ /* 0x000e220000000800 */
[----:B------:R-:W1:Y:S07]  /*0010*/  S2R R3, SR_TID.X ;  /* 0x0000000000037919 */ /* 0x000e6e0000002100 */
[----:B------:R-:W2:Y:S01]  /*0020*/  LDC.64 R14, c[0x0][0x210] ;  /* 0x00008400ff0e7b82 */ /* 0x000ea20000000a00 */
[----:B------:R-:W-:Y:S02]  /*0030*/  CS2R R8, SRZ ;  /* 0x0000000000087805 */ /* 0x000fe4000001ff00 */
[----:B------:R-:W-:Y:S01]  /*0040*/  CS2R R10, SRZ ;  /* 0x00000000000a7805 */ /* 0x000fe2000001ff00 */
[----:B------:R-:W3:Y:S01]  /*0050*/  S2R R2, SR_CTAID.Y ;  /* 0x0000000000027919 */ /* 0x000ee20000002600 */
[----:B------:R-:W-:Y:S01]  /*0060*/  ULDC.64 UR6, c[0x0][0x208] ;  /* 0x0000820000067ab9 */ /* 0x000fe20000000a00 */
[----:B------:R-:W4:Y:S02]  /*0070*/  S2R R0, SR_CTAID.X ;  /* 0x0000000000007919 */ /* 0x000f240000002500 */
[----:B------:R-:W5:Y:S01]  /*0080*/  LDC.64 R16, c[0x0][0x218] ;  /* 0x00008600ff107b82 */ /* 0x000f620000000a00 */
[----:B-1----:R-:W-:-:S02]  /*0090*/  IMAD.SHL.U32 R13, R3, 0x4, RZ ;  /* 0x00000004030d7824 */ /* 0x002fc400078e00ff */
[----:B---3--:R-:W-:-:S03]  /*00a0*/  IMAD.SHL.U32 R2, R2, 0x200, RZ ;  /* 0x0000020002027824 */ /* 0x008fc600078e00ff */
[----:B------:R-:W-:Y:S02]  /*00b0*/  LOP3.LUT R13, R13, 0x1fc, RZ, 0xc0, !PT ;  /* 0x000001fc0d0d7812 */ /* 0x000fe400078ec0ff */
[----:B----4-:R-:W-:Y:S02]  /*00c0*/  ISETP.GE.AND P0, PT, R0, 0x31, PT ;  /* 0x000000310000780c */ /* 0x010fe40003f06270 */
[----:B------:R-:W-:-:S04]  /*00d0*/  LOP3.LUT R4, R2, R13, RZ, 0xfc, !PT ;  /* 0x0000000d02047212 */ /* 0x000fc800078efcff */
[C---:B------:R-:W-:Y:S01]  /*00e0*/  ISETP.GE.AND P2, PT, R4.reuse, 0x300, PT ;  /* 0x000003000400780c */ /* 0x040fe20003f46270 */
[C---:B------:R-:W-:Y:S01]  /*00f0*/  IMAD.HI R5, R4.reuse, 0x2aaaaaab, RZ ;  /* 0x2aaaaaab04057827 */ /* 0x040fe200078e02ff */
[----:B------:R-:W-:-:S04]  /*0100*/  ISETP.LT.AND P1, PT, R4, 0x300, !P0 ;  /* 0x000003000400780c */ /* 0x000fc80004721270 */
[----:B------:R-:W-:-:S04]  /*0110*/  SHF.R.U32.HI R6, RZ, 0x1f, R5 ;  /* 0x0000001fff067819 */ /* 0x000fc80000011605 */
[----:B------:R-:W-:-:S05]  /*0120*/  LEA.HI.SX32 R5, R5, R6, 0x1b ;  /* 0x0000000605057211 */ /* 0x000fca00078fdaff */
[----:B------:R-:W-:-:S04]  /*0130*/  IMAD R7, R5, -0xc0, R4 ;  /* 0xffffff4005077824 */ /* 0x000fc800078e0204 */
[----:B------:R-:W-:Y:S02]  /*0140*/  IMAD R6, R0, 0xc0, R7 ;  /* 0x000000c000067824 */ /* 0x000fe400078e0207 */
[----:B-----5:R-:W-:-:S04]  /*0150*/  IMAD.WIDE R16, R7, 0x4, R16 ;  /* 0x0000000407107825 */ /* 0x020fc800078e0210 */
[----:B------:R-:W-:Y:S01]  /*0160*/  IMAD R5, R5, 0x24c0, R6 ;  /* 0x000024c005057824 */ /* 0x000fe200078e0206 */
[----:B------:R-:W-:-:S03]  /*0170*/  CS2R R6, SRZ ;  /* 0x0000000000067805 */ /* 0x000fc6000001ff00 */
[----:B--2---:R-:W-:Y:S01]  /*0180*/  IMAD.WIDE R14, R5, 0x4, R14 ;  /* 0x00000004050e7825 */ /* 0x004fe200078e020e */
[----:B------:R-:W-:-:S04]  /*0190*/  CS2R R4, SRZ ;  /* 0x0000000000047805 */ /* 0x000fc8000001ff00 */
[----:B------:R-:W2:Y:S04]  /*01a0*/  @P1 LDG.E.EL.128 R8, desc[UR6][R14.64] ;  /* 0x000000060e081981 */ /* 0x000ea8000c2e1d00 */
[----:B------:R-:W2:Y:S01]  /*01b0*/  @!P2 LDG.E.EL.128 R4, desc[UR6][R16.64] ;  /* 0x000000061004a981 */ /* 0x000ea2000c2e1d00 */
[----:B------:R-:W1:Y:S01]  /*01c0*/  S2UR UR5, SR_CgaCtaId ;  /* 0x00000000000579c3 */ /* 0x000e620000008800 */
[----:B------:R-:W-:Y:S02]  /*01d0*/  UMOV UR4, 0x400 ;  /* 0x0000040000047882 */ /* 0x000fe40000000000 */
[----:B-1----:R-:W-:-:S06]  /*01e0*/  UPRMT UR4, UR5, 0x654, UR4 ;  /* 0x0000065405047896 */ /* 0x002fcc0008000004 */
[----:B------:R-:W-:Y:S02]  /*01f0*/  LEA R13, R13, UR4, 0x3 ;  /* 0x000000040d0d7c11 */ /* 0x000fe4000f8e18ff */
[----:B--2---:R-:W-:Y:S01]  /*0200*/  FSETP.GEU.AND P4, PT, R8, -R4, PT ;  /* 0x800000040800720b */ /* 0x004fe20003f8e000 */
[----:B------:R-:W-:Y:S01]  /*0210*/  FADD R4, R4, R8 ;  /* 0x0000000804047221 */ /* 0x000fe20000000000 */
[----:B------:R-:W-:Y:S01]  /*0220*/  FSETP.GEU.AND P3, PT, R9, -R5, PT ;  /* 0x800000050900720b */ /* 0x000fe20003f6e000 */
[----:B------:R-:W-:Y:S01]  /*0230*/  FADD R5, R5, R9 ;  /* 0x0000000905057221 */ /* 0x000fe20000000000 */
[----:B------:R-:W-:Y:S01]  /*0240*/  FSETP.GEU.AND P2, PT, R10, -R6, PT ;  /* 0x800000060a00720b */ /* 0x000fe20003f4e000 */
[----:B------:R-:W-:Y:S01]  /*0250*/  FADD R6, R6, R10 ;  /* 0x0000000a06067221 */ /* 0x000fe20000000000 */
[----:B------:R-:W-:Y:S01]  /*0260*/  FSETP.GEU.AND P1, PT, R11, -R7, PT ;  /* 0x800000070b00720b */ /* 0x000fe20003f2e000 */
[----:B------:R-:W-:Y:S01]  /*0270*/  FADD R11, R7, R11 ;  /* 0x0000000b070b7221 */ /* 0x000fe20000000000 */
[----:B------:R-:W-:-:S02]  /*0280*/  FSEL R8, R4, RZ, P4 ;  /* 0x000000ff04087208 */ /* 0x000fc40002000000 */
[----:B------:R-:W-:Y:S02]  /*0290*/  FSEL R9, R5, RZ, P3 ;  /* 0x000000ff05097208 */ /* 0x000fe40001800000 */
[----:B------:R-:W-:Y:S02]  /*02a0*/  FSEL R6, R6, RZ, P2 ;  /* 0x000000ff06067208 */ /* 0x000fe40001000000 */
[----:B------:R-:W-:Y:S01]  /*02b0*/  FSEL R10, R11, RZ, P1 ;  /* 0x000000ff0b0a7208 */ /* 0x000fe20000800000 */
[----:B------:R-:W-:Y:S04]  /*02c0*/  STS [R13], R8 ;  /* 0x000000080d007388 */ /* 0x000fe80000000800 */
[----:B------:R1:W-:Y:S04]  /*02d0*/  STS [R13+0x8], R9 ;  /* 0x000008090d007388 */ /* 0x0003e80000000800 */
[----:B------:R-:W-:Y:S04]  /*02e0*/  STS [R13+0x10], R6 ;  /* 0x000010060d007388 */ /* 0x000fe80000000800 */
[----:B------:R2:W-:Y:S01]  /*02f0*/  STS [R13+0x18], R10 ;  /* 0x0000180a0d007388 */ /* 0x0005e20000000800 */
[----:B------:R-:W-:-:S04]  /*0300*/  LOP3.LUT R7, R3, 0x7f, RZ, 0xc0, !PT ;  /* 0x0000007f03077812 */ /* 0x000fc800078ec0ff */
[C---:B------:R-:W-:Y:S02]  /*0310*/  LOP3.LUT R4, R7.reuse, 0x80, RZ, 0xfc, !PT ;  /* 0x0000008007047812 */ /* 0x040fe400078efcff */
[C---:B------:R-:W-:Y:S02]  /*0320*/  LOP3.LUT R5, R7.reuse, 0x100, RZ, 0xfc, !PT ;  /* 0x0000010007057812 */ /* 0x040fe400078efcff */
[----:B------:R-:W-:Y:S01]  /*0330*/  LEA R12, R7, UR4, 0x3 ;  /* 0x00000004070c7c11 */ /* 0x000fe2000f8e18ff */
[----:B------:R-:W-:Y:S01]  /*0340*/  BAR.SYNC.DEFER_BLOCKING 0x0 ;  /* 0x0000000000007b1d */ /* 0x000fe20000010000 */
[----:B------:R-:W-:Y:S02]  /*0350*/  LEA R14, R4, UR4, 0x3 ;  /* 0x00000004040e7c11 */ /* 0x000fe4000f8e18ff */
[----:B------:R-:W-:-:S05]  /*0360*/  LEA R16, R5, UR4, 0x3 ;  /* 0x0000000405107c11 */ /* 0x000fca000f8e18ff */
[----:B------:R-:W3:Y:S01]  /*0370*/  LDC.64 R4, c[0x0][0x220] ;  /* 0x00008800ff047b82 */ /* 0x000ee20000000a00 */
[----:B------:R-:W4:Y:S04]  /*0380*/  LDS R15, [R12] ;  /* 0x000000000c0f7984 */ /* 0x000f280000000800 */
[----:B------:R-:W5:Y:S04]  /*0390*/  LDS R17, [R14] ;  /* 0x000000000e117984 */ /* 0x000f680000000800 */
[----:B------:R-:W4:Y:S01]  /*03a0*/  LDS R19, [R16] ;  /* 0x0000000010137984 */ /* 0x000f220000000800 */
[----:B------:R-:W-:-:S02]  /*03b0*/  LOP3.LUT R3, R2, 0x7f, R3, 0xf8, !PT ;  /* 0x0000007f02037812 */ /* 0x000fc400078ef803 */
[----:B-1----:R-:W-:Y:S02]  /*03c0*/  LOP3.LUT R9, R2, 0x80, R7, 0xfe, !PT ;  /* 0x0000008002097812 */ /* 0x002fe400078efe07 */
[----:B------:R-:W-:Y:S02]  /*03d0*/  LOP3.LUT R11, R2, 0x100, R7, 0xfe, !PT ;  /* 0x00000100020b7812 */ /* 0x000fe400078efe07 */
[----:B--2---:R-:W-:Y:S02]  /*03e0*/  LOP3.LUT R13, R2, 0x180, R7, 0xfe, !PT ;  /* 0x00000180020d7812 */ /* 0x004fe400078efe07 */
[----:B------:R-:W-:Y:S02]  /*03f0*/  ISETP.LT.AND P1, PT, R3, 0x300, !P0 ;  /* 0x000003000300780c */ /* 0x000fe40004721270 */
[----:B------:R-:W-:Y:S02]  /*0400*/  ISETP.LT.AND P2, PT, R9, 0x300, !P0 ;  /* 0x000003000900780c */ /* 0x000fe40004741270 */
[----:B------:R-:W-:Y:S01]  /*0410*/  ISETP.LT.AND P3, PT, R11, 0x300, !P0 ;  /* 0x000003000b00780c */ /* 0x000fe20004761270 */
[--C-:B------:R-:W-:Y:S01]  /*0420*/  IMAD R3, R3, 0x31, R0.reuse ;  /* 0x0000003103037824 */ /* 0x100fe200078e0200 */
[----:B------:R-:W-:Y:S01]  /*0430*/  ISETP.LT.AND P0, PT, R13, 0x300, !P0 ;  /* 0x000003000d00780c */ /* 0x000fe20004701270 */
[----:B------:R-:W-:-:S02]  /*0440*/  IMAD R9, R9, 0x31, R0 ;  /* 0x0000003109097824 */ /* 0x000fc400078e0200 */
[----:B------:R-:W-:Y:S01]  /*0450*/  IMAD R11, R11, 0x31, R0 ;  /* 0x000000310b0b7824 */ /* 0x000fe200078e0200 */
[----:B------:R-:W-:Y:S01]  /*0460*/  LOP3.LUT R10, R7, 0x180, RZ, 0xfc, !PT ;  /* 0x00000180070a7812 */ /* 0x000fe200078efcff */
[----:B---3--:R-:W-:-:S04]  /*0470*/  IMAD.WIDE R2, R3, 0x4, R4 ;  /* 0x0000000403027825 */ /* 0x008fc800078e0204 */
[----:B------:R-:W-:-:S04]  /*0480*/  IMAD.WIDE R8, R9, 0x4, R4 ;  /* 0x0000000409087825 */ /* 0x000fc800078e0204 */
[----:B------:R-:W-:Y:S01]  /*0490*/  IMAD.WIDE R6, R11, 0x4, R4 ;  /* 0x000000040b067825 */ /* 0x000fe200078e0204 */
[----:B------:R-:W-:Y:S01]  /*04a0*/  LEA R10, R10, UR4, 0x3 ;  /* 0x000000040a0a7c11 */ /* 0x000fe2000f8e18ff */
[----:B----4-:R1:W-:Y:S04]  /*04b0*/  @P1 STG.E desc[UR6][R2.64], R15 ;  /* 0x0000000f02001986 */ /* 0x0103e8000c101906 */
[----:B-----5:R1:W-:Y:S04]  /*04c0*/  @P2 STG.E desc[UR6][R8.64], R17 ;  /* 0x0000001108002986 */ /* 0x0203e8000c101906 */
[----:B0-----:R1:W-:Y:S01]  /*04d0*/  @P3 STG.E desc[UR6][R6.64], R19 ;  /* 0x0000001306003986 */ /* 0x0013e2000c101906 */
[----:B------:R-:W-:Y:S05]  /*04e0*/  @!P0 EXIT ;  /* 0x000000000000894d */ /* 0x000fea0003800000 */
[----:B-1----:R-:W0:Y:S01]  /*04f0*/  LDS R3, [R10] ;  /* 0x000000000a037984 */ /* 0x002e220000000800 */
[----:B------:R-:W-:-:S04]  /*0500*/  IMAD R13, R13, 0x31, R0 ;  /* 0x000000310d0d7824 */ /* 0x000fc800078e0200 */
[----:B------:R-:W-:-:S05]  /*0510*/  IMAD.WIDE R4, R13, 0x4, R4 ;  /* 0x000000040d047825 */ /* 0x000fca00078e0204 */
[----:B0-----:R-:W-:Y:S01]  /*0520*/  STG.E desc[UR6][R4.64], R3 ;  /* 0x0000000304007986 */ /* 0x001fe2000c101906 */
[----:B------:R-:W-:Y:S05]  /*0530*/  EXIT ;  /* 0x000000000000794d */ /* 0x000fea0003800000 */
.L_x_0:
[----:B------:R-:W-:-:S00]  /*0540*/  BRA `(.L_x_0) ;  /* 0xfffffffc00fc7947 */ /* 0x000fc0000383ffff */
[----:B------:R-:W-:-:S00]  /*0550*/  NOP ;  /* 0x0000000000007918 */ /* 0x000fc00000000000 */
        /* <DEDUP_REMOVED lines=10> */
.L_x_1:


//--------------------- .nv.shared.triton_poi_fused_convolution_relu_5 --------------------------
	.section	.nv.shared.triton_poi_fused_convolution_relu_5,"aw",@nobits
	.sectionflags	@""
	.align	16
	.zero		1024


//--------------------- .nv.constant0.triton_poi_fused_convolution_relu_5 --------------------------
	.section	.nv.constant0.triton_poi_fused_convolution_relu_5,"a",@progbits
	.sectionflags	@""
	.align	4
.nv.constant0.triton_poi_fused_convolution_relu_5:
	.zero		560
